	.headerflags	@"EF_CUDA_TEXMODE_UNIFIED EF_CUDA_64BIT_ADDRESS EF_CUDA_ACCELERATORS EF_CUDA_SM90 EF_CUDA_VIRTUAL_SM(EF_CUDA_SM90)"
	.elftype	@"ET_EXEC"


//--------------------- .nv.info                  --------------------------
	.section	.nv.info,"",@"SHT_CUDA_INFO"
	.align	4


	//----- nvinfo : EIATTR_REGCOUNT
	.align		4
        /*0000*/ 	.byte	0x04, 0x2f
        /*0002*/ 	.short	(.L_1 - .L_0)
	.align		4
.L_0:
        /*0004*/ 	.word	index@(triton_poi_fused__to_copy_38)
        /*0008*/ 	.word	0x00000008


	//----- nvinfo : EIATTR_MIN_STACK_SIZE
	.align		4
.L_1:
        /*000c*/ 	.byte	0x04, 0x12
        /*000e*/ 	.short	(.L_3 - .L_2)
	.align		4
.L_2:
        /*0010*/ 	.word	index@(triton_poi_fused__to_copy_38)
        /*0014*/ 	.word	0x00000000


	//----- nvinfo : EIATTR_FRAME_SIZE
	.align		4
.L_3:
        /*0018*/ 	.byte	0x04, 0x11
        /*001a*/ 	.short	(.L_5 - .L_4)
	.align		4
.L_4:
        /*001c*/ 	.word	index@(triton_poi_fused__to_copy_38)
        /*0020*/ 	.word	0x00000000


	//----- nvinfo : EIATTR_MIN_STACK_SIZE
	.align		4
.L_5:
        /*0024*/ 	.byte	0x04, 0x12
        /*0026*/ 	.short	(.L_7 - .L_6)
	.align		4
.L_6:
        /*0028*/ 	.word	index@(triton_poi_fused__to_copy_38)
        /*002c*/ 	.word	0x00000000
.L_7:


//--------------------- .nv.info.triton_poi_fused__to_copy_38 --------------------------
	.section	.nv.info.triton_poi_fused__to_copy_38,"",@"SHT_CUDA_INFO"
	.sectionflags	@""
	.align	4


	//----- nvinfo : EIATTR_CUDA_API_VERSION
	.align		4
        /*0000*/ 	.byte	0x04, 0x37
        /*0002*/ 	.short	(.L_9 - .L_8)
.L_8:
        /*0004*/ 	.word	0x0000007c


	//----- nvinfo : EIATTR_KPARAM_INFO
	.align		4
.L_9:
        /*0008*/ 	.byte	0x04, 0x17
        /*000a*/ 	.short	(.L_11 - .L_10)
.L_10:
        /*000c*/ 	.word	0x00000000
        /*0010*/ 	.short	0x0001
        /*0012*/ 	.short	0x0008
        /*0014*/ 	.byte	0x00, 0xf0, 0x11, 0x00


	//----- nvinfo : EIATTR_KPARAM_INFO
	.align		4
.L_11:
        /*0018*/ 	.byte	0x04, 0x17
        /*001a*/ 	.short	(.L_13 - .L_12)
.L_12:
        /*001c*/ 	.word	0x00000000
        /*0020*/ 	.short	0x0000
        /*0022*/ 	.short	0x0000
        /*0024*/ 	.byte	0x00, 0xf4, 0x21, 0x00


	//----- nvinfo : EIATTR_SPARSE_MMA_MASK
	.align		4
.L_13:
        /*0028*/ 	.byte	0x03, 0x50
        /*002a*/ 	.short	0x0000


	//----- nvinfo : EIATTR_MAXREG_COUNT
	.align		4
        /*002c*/ 	.byte	0x03, 0x1b
        /*002e*/ 	.short	0x00ff


	//----- nvinfo : EIATTR_EXIT_INSTR_OFFSETS
	.align		4
        /*0030*/ 	.byte	0x04, 0x1c
        /*0032*/ 	.short	(.L_15 - .L_14)


	//   ....[0]....
.L_14:
        /*0034*/ 	.word	0x00000090


	//   ....[1]....
        /*0038*/ 	.word	0x000000c0


	//----- nvinfo : EIATTR_REQNTID
	.align		4
.L_15:
        /*003c*/ 	.byte	0x04, 0x10
        /*003e*/ 	.short	(.L_17 - .L_16)
.L_16:
        /*0040*/ 	.word	0x00000020
        /*0044*/ 	.word	0x00000001
        /*0048*/ 	.word	0x00000001


	//----- nvinfo : EIATTR_CBANK_PARAM_SIZE
	.align		4
.L_17:
        /*004c*/ 	.byte	0x03, 0x19
        /*004e*/ 	.short	0x000c


	//----- nvinfo : EIATTR_PARAM_CBANK
	.align		4
        /*0050*/ 	.byte	0x04, 0x0a
        /*0052*/ 	.short	(.L_19 - .L_18)
	.align		4
.L_18:
        /*0054*/ 	.word	index@(.nv.constant0.triton_poi_fused__to_copy_38)
        /*0058*/ 	.short	0x0210
        /*005a*/ 	.short	0x000c


	//----- nvinfo : EIATTR_SW_WAR
	.align		4
.L_19:
        /*005c*/ 	.byte	0x04, 0x36
        /*005e*/ 	.short	(.L_21 - .L_20)
.L_20:
        /*0060*/ 	.word	0x00000008
.L_21:


//--------------------- .nv.callgraph             --------------------------
	.section	.nv.callgraph,"",@"SHT_CUDA_CALLGRAPH"
	.align	4
	.sectionentsize	8
	.align		4
        /*0000*/ 	.word	0x00000000
	.align		4
        /*0004*/ 	.word	0xffffffff
	.align		4
        /*0008*/ 	.word	0x00000000
	.align		4
        /*000c*/ 	.word	0xfffffffe
	.align		4
        /*0010*/ 	.word	0x00000000
	.align		4
        /*0014*/ 	.word	0xfffffffd
	.align		4
        /*0018*/ 	.word	0x00000000
	.align		4
        /*001c*/ 	.word	0xfffffffc


//--------------------- .text.triton_poi_fused__to_copy_38 --------------------------
	.section	.text.triton_poi_fused__to_copy_38,"ax",@progbits
	.align	128
        .global         triton_poi_fused__to_copy_38
        .type           triton_poi_fused__to_copy_38,@function
        .size           triton_poi_fused__to_copy_38,(.L_x_1 - triton_poi_fused__to_copy_38)
        .other          triton_poi_fused__to_copy_38,@"STO_CUDA_ENTRY STV_DEFAULT"
triton_poi_fused__to_copy_38:
.text.triton_poi_fused__to_copy_38:
[----:B------:R-:W0:Y:S02]  /*0000*/  LDC R1, c[0x0][0x28] ;  /* 0x00000a00ff017b82 */ /* 0x000e240000000800 */
[----:B------:R-:W1:Y:S01]  /*0010*/  S2R R4, SR_TID.X ;  /* 0x0000000000047919 */ /* 0x000e620000002100 */
[----:B------:R-:W2:Y:S01]  /*0020*/  LDC.64 R2, c[0x0][0x210] ;  /* 0x00008400ff027b82 */ /* 0x000ea20000000a00 */
[----:B------:R-:W3:Y:S01]  /*0030*/  S2R R5, SR_CTAID.X ;  /* 0x0000000000057919 */ /* 0x000ee20000002500 */
[C---:B-1----:R-:W-:Y:S02]  /*0040*/  LOP3.LUT R0, R4.reuse, 0x1, RZ, 0xc0, !PT ;  /* 0x0000000104007812 */ /* 0x042fe400078ec0ff */
[----:B------:R-:W-:-:S03]  /*0050*/  LOP3.LUT P0, RZ, R4, 0x1e, RZ, 0xc0, !PT ;  /* 0x0000001e04ff7812 */ /* 0x000fc6000780c0ff */
[----:B---3--:R-:W-:-:S04]  /*0060*/  IMAD R5, R5, 0x2, R0 ;  /* 0x0000000205057824 */ /* 0x008fc800078e0200 */
[C---:B--2---:R-:W-:Y:S01]  /*0070*/  IMAD.WIDE R2, R5.reuse, 0x8, R2 ;  /* 0x0000000805027825 */ /* 0x044fe200078e0202 */
[----:B------:R-:W-:-:S13]  /*0080*/  ISETP.LT.AND P0, PT, R5, 0x2, !P0 ;  /* 0x000000020500780c */ /* 0x000fda0004701270 */
[----:B------:R-:W-:Y:S05]  /*0090*/  @!P0 EXIT ;  /* 0x000000000000894d */ /* 0x000fea0003800000 */
[----:B------:R-:W-:Y:S02]  /*00a0*/  ULDC.64 UR4, c[0x0][0x208] ;  /* 0x0000820000047ab9 */ /* 0x000fe40000000a00 */
[----:B------:R-:W-:Y:S01]  /*00b0*/  STG.E.64 desc[UR4][R2.64], RZ ;  /* 0x000000ff02007986 */ /* 0x000fe2000c101b04 */
[----:B------:R-:W-:Y:S05]  /*00c0*/  EXIT ;  /* 0x000000000000794d */ /* 0x000fea0003800000 */
.L_x_0:
[----:B------:R-:W-:-:S00]  /*00d0*/  BRA `(.L_x_0) ;  /* 0xfffffffc00fc7947 */ /* 0x000fc0000383ffff */
[----:B------:R-:W-:-:S00]  /*00e0*/  NOP ;  /* 0x0000000000007918 */ /* 0x000fc00000000000 */
        /* <DEDUP_REMOVED lines=9> */
.L_x_1:


//--------------------- .nv.constant0.triton_poi_fused__to_copy_38 --------------------------
	.section	.nv.constant0.triton_poi_fused__to_copy_38,"a",@progbits
	.sectionflags	@""
	.align	4
.nv.constant0.triton_poi_fused__to_copy_38:
	.zero		540
